//
// Generated by NVIDIA NVVM Compiler
//
// Compiler Build ID: CL-36424714
// Cuda compilation tools, release 13.0, V13.0.88
// Based on NVVM 20.0.0
//

.version 9.0
.target sm_100
.address_size 64

	// .globl	_Z11printKernelv
.extern .func  (.param .b32 func_retval0) vprintf
(
	.param .b64 vprintf_param_0,
	.param .b64 vprintf_param_1
)
;
.global .align 1 .b8 $str[23] = {77, 101, 115, 115, 97, 103, 101, 32, 102, 114, 111, 109, 32, 116, 104, 114, 101, 97, 100, 32, 48, 10};
.global .align 1 .b8 $str$1[24] = {77, 101, 115, 115, 97, 103, 101, 32, 102, 114, 111, 109, 32, 116, 104, 114, 101, 97, 100, 32, 49, 53, 10};
.global .align 1 .b8 $str$2[24] = {77, 101, 115, 115, 97, 103, 101, 32, 102, 114, 111, 109, 32, 116, 104, 114, 101, 97, 100, 32, 51, 49, 10};

.visible .entry _Z11printKernelv()
{
	.reg .pred 	%p<4>;
	.reg .b32 	%r<8>;
	.reg .b64 	%rd<7>;

	mov.u32 	%r1, %tid.x;
	setp.ne.s32 	%p1, %r1, 0;
	@%p1 bra 	$L__BB0_2;
	mov.u64 	%rd1, $str;
	cvta.global.u64 	%rd2, %rd1;
	{ // callseq 0, 0
	.param .b64 param0;
	st.param.b64 	[param0], %rd2;
	.param .b64 param1;
	st.param.b64 	[param1], 0;
	.param .b32 retval0;
	call.uni (retval0), 
	vprintf, 
	(
	param0, 
	param1
	);
	ld.param.b32 	%r2, [retval0];
	} // callseq 0
$L__BB0_2:
	bar.sync 	0;
	setp.ne.s32 	%p2, %r1, 15;
	@%p2 bra 	$L__BB0_4;
	mov.u64 	%rd3, $str$1;
	cvta.global.u64 	%rd4, %rd3;
	{ // callseq 1, 0
	.param .b64 param0;
	st.param.b64 	[param0], %rd4;
	.param .b64 param1;
	st.param.b64 	[param1], 0;
	.param .b32 retval0;
	call.uni (retval0), 
	vprintf, 
	(
	param0, 
	param1
	);
	ld.param.b32 	%r4, [retval0];
	} // callseq 1
$L__BB0_4:
	bar.sync 	0;
	setp.ne.s32 	%p3, %r1, 31;
	@%p3 bra 	$L__BB0_6;
	mov.u64 	%rd5, $str$2;
	cvta.global.u64 	%rd6, %rd5;
	{ // callseq 2, 0
	.param .b64 param0;
	st.param.b64 	[param0], %rd6;
	.param .b64 param1;
	st.param.b64 	[param1], 0;
	.param .b32 retval0;
	call.uni (retval0), 
	vprintf, 
	(
	param0, 
	param1
	);
	ld.param.b32 	%r6, [retval0];
	} // callseq 2
$L__BB0_6:
	ret;

}


// ===== COMPILED SASS (sm_100) =====

	.target	sm_100

	.elftype	@"ET_EXEC"


//--------------------- .note.nv.tkinfo           --------------------------
	.section	.note.nv.tkinfo,"",@"SHT_NOTE"
	.sectionflags	@"SHF_NOTE_NV_TKINFO"
	.tkinfo
        /*0018*/ 	.word	0x00000002
        /*0030*/ 	.string	""
        /*0030*/ 	.string	"ptxas"
        /*0030*/ 	.string	"Cuda compilation tools, release 13.0, V13.0.88"
        /*0030*/ 	.string	"Build cuda_13.0.r13.0/compiler.36424714_0"
        /*0030*/ 	.string	"-arch sm_100 -m 64 "



//--------------------- .note.nv.cuinfo           --------------------------
	.section	.note.nv.cuinfo,"",@"SHT_NOTE"
	.sectionflags	@"SHF_NOTE_NV_CUINFO"
        /*0018*/ 	.short	0x0002
        /*001a*/ 	.short	0x0064
        /*001c*/ 	.short	0x0082
	.zero		2


//--------------------- .nv.info                  --------------------------
	.section	.nv.info,"",@"SHT_CUDA_INFO"
	.align	4


	//----- nvinfo : EIATTR_REGCOUNT
	.align		4
        /*0000*/ 	.byte	0x04, 0x2f
        /*0002*/ 	.short	(.L_4 - .L_3)
	.align		4
.L_3:
        /*0004*/ 	.word	index@(_Z11printKernelv)
        /*0008*/ 	.word	0x00000018


	//----- nvinfo : EIATTR_FRAME_SIZE
	.align		4
.L_4:
        /*000c*/ 	.byte	0x04, 0x11
        /*000e*/ 	.short	(.L_6 - .L_5)
	.align		4
.L_5:
        /*0010*/ 	.word	index@(_Z11printKernelv)
        /*0014*/ 	.word	0x00000000


	//----- nvinfo : EIATTR_MIN_STACK_SIZE
	.align		4
.L_6:
        /*0018*/ 	.byte	0x04, 0x12
        /*001a*/ 	.short	(.L_8 - .L_7)
	.align		4
.L_7:
        /*001c*/ 	.word	index@(_Z11printKernelv)
        /*0020*/ 	.word	0x00000000
.L_8:


//--------------------- .nv.compat                --------------------------
	.section	.nv.compat,"",@"SHT_CUDA_COMPAT_INFO"
	.align	4
        /*0000*/ 	.byte	0x02, 0x09, 0x00, 0x00, 0x02, 0x02, 0x01, 0x00, 0x02, 0x05, 0x05, 0x00, 0x03, 0x07, 0x01, 0x01
        /*0010*/ 	.byte	0x02, 0x03, 0x00, 0x00, 0x02, 0x06, 0x01, 0x00, 0x04, 0x0b, 0x08, 0x00, 0x09, 0x00, 0x00, 0x00
        /*0020*/ 	.byte	0x00, 0x00, 0x00, 0x00


//--------------------- .nv.info._Z11printKernelv --------------------------
	.section	.nv.info._Z11printKernelv,"",@"SHT_CUDA_INFO"
	.sectionflags	@""
	.align	4


	//----- nvinfo : EIATTR_CUDA_API_VERSION
	.align		4
        /*0000*/ 	.byte	0x04, 0x37
        /*0002*/ 	.short	(.L_10 - .L_9)
.L_9:
        /*0004*/ 	.word	0x00000082


	//----- nvinfo : EIATTR_SPARSE_MMA_MASK
	.align		4
.L_10:
        /*0008*/ 	.byte	0x03, 0x50
        /*000a*/ 	.short	0x0000


	//----- nvinfo : EIATTR_MAXREG_COUNT
	.align		4
        /*000c*/ 	.byte	0x03, 0x1b
        /*000e*/ 	.short	0x00ff


	//----- nvinfo : EIATTR_NUM_BARRIERS
	.align		4
        /*0010*/ 	.byte	0x02, 0x4c
        /*0012*/ 	.byte	0x01
	.zero		1


	//----- nvinfo : EIATTR_EXTERNS
	.align		4
        /*0014*/ 	.byte	0x04, 0x0f
        /*0016*/ 	.short	(.L_12 - .L_11)


	//   ....[0]....
	.align		4
.L_11:
        /*0018*/ 	.word	index@(vprintf)


	//----- nvinfo : EIATTR_MERCURY_ISA_VERSION
	.align		4
.L_12:
        /*001c*/ 	.byte	0x03, 0x5f
        /*001e*/ 	.short	0x0101


	//----- nvinfo : EIATTR_VRC_CTA_INIT_COUNT
	.align		4
        /*0020*/ 	.byte	0x02, 0x4a
	.zero		1
	.zero		1


	//----- nvinfo : EIATTR_SYSCALL_OFFSETS
	.align		4
        /*0024*/ 	.byte	0x04, 0x46
        /*0026*/ 	.short	(.L_14 - .L_13)


	//   ....[0]....
.L_13:
        /*0028*/ 	.word	0x000000b0


	//   ....[1]....
        /*002c*/ 	.word	0x00000170


	//   ....[2]....
        /*0030*/ 	.word	0x00000230


	//----- nvinfo : EIATTR_EXIT_INSTR_OFFSETS
	.align		4
.L_14:
        /*0034*/ 	.byte	0x04, 0x1c
        /*0036*/ 	.short	(.L_16 - .L_15)


	//   ....[0]....
.L_15:
        /*0038*/ 	.word	0x000001b0


	//   ....[1]....
        /*003c*/ 	.word	0x00000240


	//----- nvinfo : EIATTR_CRS_STACK_SIZE
	.align		4
.L_16:
        /*0040*/ 	.byte	0x04, 0x1e
        /*0042*/ 	.short	(.L_18 - .L_17)
.L_17:
        /*0044*/ 	.word	0x00000000


	//----- nvinfo : EIATTR_SW_WAR
	.align		4
.L_18:
        /*0048*/ 	.byte	0x04, 0x36
        /*004a*/ 	.short	(.L_20 - .L_19)
.L_19:
        /*004c*/ 	.word	0x00000008
.L_20:


//--------------------- .nv.callgraph             --------------------------
	.section	.nv.callgraph,"",@"SHT_CUDA_CALLGRAPH"
	.align	4
	.sectionentsize	8
	.align		4
        /*0000*/ 	.word	0x00000000
	.align		4
        /*0004*/ 	.word	0xffffffff
	.align		4
        /*0008*/ 	.word	index@(_Z11printKernelv)
	.align		4
        /*000c*/ 	.word	index@(vprintf)
	.align		4
        /*0010*/ 	.word	0x00000000
	.align		4
        /*0014*/ 	.word	0xfffffffe
	.align		4
        /*0018*/ 	.word	0x00000000
	.align		4
        /*001c*/ 	.word	0xfffffffd
	.align		4
        /*0020*/ 	.word	0x00000000
	.align		4
        /*0024*/ 	.word	0xfffffffc


//--------------------- .nv.constant4             --------------------------
	.section	.nv.constant4,"a",@progbits
	.align	8
	.align		8
.nv.constant4:
        /*0000*/ 	.dword	vprintf
	.align		8
        /*0008*/ 	.dword	$str
	.align		8
        /*0010*/ 	.dword	$str$1
	.align		8
        /*0018*/ 	.dword	$str$2


//--------------------- .text._Z11printKernelv    --------------------------
	.section	.text._Z11printKernelv,"ax",@progbits
	.align	128
        .global         _Z11printKernelv
        .type           _Z11printKernelv,@function
        .size           _Z11printKernelv,(.L_x_4 - _Z11printKernelv)
        .other          _Z11printKernelv,@"STO_CUDA_ENTRY STV_DEFAULT"
_Z11printKernelv:
.text._Z11printKernelv:
[----:B------:R-:W0:Y:S01]  /*0000*/  LDC R1, c[0x0][0x37c] ;  /* 0x0000df00ff017b82 */ /* 0x000e220000000800 */
[----:B------:R-:W1:Y:S02]  /*0010*/  S2R R16, SR_TID.X ;  /* 0x0000000000107919 */ /* 0x000e640000002100 */
[----:B-1----:R-:W-:-:S13]  /*0020*/  ISETP.NE.AND P0, PT, R16, RZ, PT ;  /* 0x000000ff1000720c */ /* 0x002fda0003f05270 */
[----:B------:R-:W-:Y:S05]  /*0030*/  @P0 BRA `(.L_x_0) ;  /* 0x0000000000200947 */ /* 0x000fea0003800000 */
[----:B------:R-:W-:Y:S01]  /*0040*/  MOV R0, 0x0 ;  /* 0x0000000000007802 */ /* 0x000fe20000000f00 */
[----:B------:R-:W1:Y:S01]  /*0050*/  LDCU.64 UR4, c[0x4][0x8] ;  /* 0x01000100ff0477ac */ /* 0x000e620008000a00 */
[----:B------:R-:W-:Y:S02]  /*0060*/  CS2R R6, SRZ ;  /* 0x0000000000067805 */ /* 0x000fe4000001ff00 */
[----:B------:R2:W3:Y:S01]  /*0070*/  LDC.64 R2, c[0x4][R0] ;  /* 0x0100000000027b82 */ /* 0x0004e20000000a00 */
[----:B-1----:R-:W-:Y:S02]  /*0080*/  IMAD.U32 R4, RZ, RZ, UR4 ;  /* 0x00000004ff047e24 */ /* 0x002fe4000f8e00ff */
[----:B--2---:R-:W-:-:S07]  /*0090*/  IMAD.U32 R5, RZ, RZ, UR5 ;  /* 0x00000005ff057e24 */ /* 0x004fce000f8e00ff */
[----:B------:R-:W-:-:S07]  /*00a0*/  LEPC R20, `(.L_x_0) ;  /* 0x000000001014794e */ /* 0x000fce0000000000 */
[----:B0--3--:R-:W-:Y:S05]  /*00b0*/  CALL.ABS.NOINC R2 ;  /* 0x0000000002007343 */ /* 0x009fea0003c00000 */
.L_x_0:
[----:B------:R-:W-:Y:S01]  /*00c0*/  ISETP.NE.AND P0, PT, R16, 0xf, PT ;  /* 0x0000000f1000780c */ /* 0x000fe20003f05270 */
[----:B------:R-:W-:Y:S05]  /*00d0*/  WARPSYNC.ALL ;  /* 0x0000000000007948 */ /* 0x000fea0003800000 */
[----:B------:R-:W-:Y:S07]  /*00e0*/  BAR.SYNC.DEFER_BLOCKING 0x0 ;  /* 0x0000000000007b1d */ /* 0x000fee0000010000 */
        /* <DEDUP_REMOVED lines=9> */
.L_x_1:
[----:B------:R-:W-:Y:S05]  /*0180*/  WARPSYNC.ALL ;  /* 0x0000000000007948 */ /* 0x000fea0003800000 */
[----:B------:R-:W-:Y:S01]  /*0190*/  BAR.SYNC.DEFER_BLOCKING 0x0 ;  /* 0x0000000000007b1d */ /* 0x000fe20000010000 */
[----:B------:R-:W-:-:S13]  /*01a0*/  ISETP.NE.AND P0, PT, R16, 0x1f, PT ;  /* 0x0000001f1000780c */ /* 0x000fda0003f05270 */
[----:B------:R-:W-:Y:S05]  /*01b0*/  @P0 EXIT ;  /* 0x000000000000094d */ /* 0x000fea0003800000 */
        /* <DEDUP_REMOVED lines=8> */
.L_x_2:
[----:B------:R-:W-:Y:S05]  /*0240*/  EXIT ;  /* 0x000000000000794d */ /* 0x000fea0003800000 */
.L_x_3:
[----:B------:R-:W-:-:S00]  /*0250*/  BRA `(.L_x_3) ;  /* 0xfffffffc00fc7947 */ /* 0x000fc0000383ffff */
[----:B------:R-:W-:-:S00]  /*0260*/  NOP ;  /* 0x0000000000007918 */ /* 0x000fc00000000000 */
        /* <DEDUP_REMOVED lines=9> */
.L_x_4:


//--------------------- .nv.global.init           --------------------------
	.section	.nv.global.init,"aw",@progbits
.nv.global.init:
	.type		$str,@object
	.size		$str,($str$2 - $str)
$str:
        /*0000*/ 	.byte	0x4d, 0x65, 0x73, 0x73, 0x61, 0x67, 0x65, 0x20, 0x66, 0x72, 0x6f, 0x6d, 0x20, 0x74, 0x68, 0x72
        /*0010*/ 	.byte	0x65, 0x61, 0x64, 0x20, 0x30, 0x0a, 0x00
	.type		$str$2,@object
	.size		$str$2,($str$1 - $str$2)
$str$2:
        /*0017*/ 	.byte	0x4d, 0x65, 0x73, 0x73, 0x61, 0x67, 0x65, 0x20, 0x66, 0x72, 0x6f, 0x6d, 0x20, 0x74, 0x68, 0x72
        /*0027*/ 	.byte	0x65, 0x61, 0x64, 0x20, 0x33, 0x31, 0x0a, 0x00
	.type		$str$1,@object
	.size		$str$1,(.L_1 - $str$1)
$str$1:
        /*002f*/ 	.byte	0x4d, 0x65, 0x73, 0x73, 0x61, 0x67, 0x65, 0x20, 0x66, 0x72, 0x6f, 0x6d, 0x20, 0x74, 0x68, 0x72
        /*003f*/ 	.byte	0x65, 0x61, 0x64, 0x20, 0x31, 0x35, 0x0a, 0x00
.L_1:


//--------------------- .nv.shared.reserved.0     --------------------------
	.section	.nv.shared.reserved.0,"aw",@nobits
	.weak		__nv_reservedSMEM_offset_0_alias
	.size		__nv_reservedSMEM_offset_0_alias, 0, 64
	.other		__nv_reservedSMEM_offset_0_alias,@"STO_CUDA_RESERVED_SHARED STV_DEFAULT"
__nv_reservedSMEM_offset_0_alias:
	.zero		0
	.zero		64


//--------------------- .nv.constant0._Z11printKernelv --------------------------
	.section	.nv.constant0._Z11printKernelv,"a",@progbits
	.sectionflags	@""
	.align	4
.nv.constant0._Z11printKernelv:
	.zero		896


//--------------------- SYMBOLS --------------------------

	.type		.nv.reservedSmem.offset0,@object
	.size		.nv.reservedSmem.offset0,0x4
	.type		vprintf,@function
